//
// Generated by NVIDIA NVVM Compiler
//
// Compiler Build ID: CL-36424714
// Cuda compilation tools, release 13.0, V13.0.88
// Based on NVVM 20.0.0
//

.version 9.0
.target sm_100
.address_size 64

	// .globl	_Z11calculate_xPdS_S_id

.visible .entry _Z11calculate_xPdS_S_id(
	.param .u64 .ptr .align 1 _Z11calculate_xPdS_S_id_param_0,
	.param .u64 .ptr .align 1 _Z11calculate_xPdS_S_id_param_1,
	.param .u64 .ptr .align 1 _Z11calculate_xPdS_S_id_param_2,
	.param .u32 _Z11calculate_xPdS_S_id_param_3,
	.param .f64 _Z11calculate_xPdS_S_id_param_4
)
{
	.reg .b32 	%r<16>;
	.reg .b64 	%rd<16>;
	.reg .b64 	%fd<13>;

	ld.param.u64 	%rd1, [_Z11calculate_xPdS_S_id_param_0];
	ld.param.u64 	%rd2, [_Z11calculate_xPdS_S_id_param_1];
	ld.param.u64 	%rd3, [_Z11calculate_xPdS_S_id_param_2];
	ld.param.u32 	%r1, [_Z11calculate_xPdS_S_id_param_3];
	ld.param.f64 	%fd1, [_Z11calculate_xPdS_S_id_param_4];
	cvta.to.global.u64 	%rd4, %rd2;
	cvta.to.global.u64 	%rd5, %rd1;
	cvta.to.global.u64 	%rd6, %rd3;
	mov.u32 	%r2, %ctaid.x;
	mov.u32 	%r3, %ntid.x;
	mov.u32 	%r4, %tid.x;
	mad.lo.s32 	%r5, %r2, %r3, %r4;
	mov.u32 	%r6, %ctaid.y;
	mov.u32 	%r7, %ntid.y;
	mov.u32 	%r8, %tid.y;
	mad.lo.s32 	%r9, %r6, %r7, %r8;
	mul.f64 	%fd2, %fd1, %fd1;
	add.s32 	%r10, %r1, 2;
	mul.lo.s32 	%r11, %r10, %r5;
	add.s32 	%r12, %r11, %r9;
	mul.wide.s32 	%rd7, %r12, 8;
	add.s64 	%rd8, %rd6, %rd7;
	ld.global.f64 	%fd3, [%rd8];
	sub.s32 	%r13, %r11, %r10;
	add.s32 	%r14, %r13, %r9;
	mul.wide.s32 	%rd9, %r14, 8;
	add.s64 	%rd10, %rd5, %rd9;
	ld.global.f64 	%fd4, [%rd10];
	fma.rn.f64 	%fd5, %fd2, %fd3, %fd4;
	add.s32 	%r15, %r12, %r10;
	mul.wide.s32 	%rd11, %r15, 8;
	add.s64 	%rd12, %rd5, %rd11;
	ld.global.f64 	%fd6, [%rd12];
	add.f64 	%fd7, %fd5, %fd6;
	mul.wide.s32 	%rd13, %r10, 8;
	add.s64 	%rd14, %rd10, %rd13;
	ld.global.f64 	%fd8, [%rd14+-8];
	add.f64 	%fd9, %fd7, %fd8;
	ld.global.f64 	%fd10, [%rd14+8];
	add.f64 	%fd11, %fd9, %fd10;
	mul.f64 	%fd12, %fd11, 0d3FD0000000000000;
	add.s64 	%rd15, %rd4, %rd7;
	st.global.f64 	[%rd15], %fd12;
	ret;

}


// ===== COMPILED SASS (sm_100) =====

	.target	sm_100

	.elftype	@"ET_EXEC"


//--------------------- .note.nv.tkinfo           --------------------------
	.section	.note.nv.tkinfo,"",@"SHT_NOTE"
	.sectionflags	@"SHF_NOTE_NV_TKINFO"
	.tkinfo
        /*0018*/ 	.word	0x00000002
        /*0030*/ 	.string	""
        /*0030*/ 	.string	"ptxas"
        /*0030*/ 	.string	"Cuda compilation tools, release 13.0, V13.0.88"
        /*0030*/ 	.string	"Build cuda_13.0.r13.0/compiler.36424714_0"
        /*0030*/ 	.string	"-arch sm_100 -m 64 "



//--------------------- .note.nv.cuinfo           --------------------------
	.section	.note.nv.cuinfo,"",@"SHT_NOTE"
	.sectionflags	@"SHF_NOTE_NV_CUINFO"
        /*0018*/ 	.short	0x0002
        /*001a*/ 	.short	0x0064
        /*001c*/ 	.short	0x0082
	.zero		2


//--------------------- .nv.info                  --------------------------
	.section	.nv.info,"",@"SHT_CUDA_INFO"
	.align	4


	//----- nvinfo : EIATTR_REGCOUNT
	.align		4
        /*0000*/ 	.byte	0x04, 0x2f
        /*0002*/ 	.short	(.L_1 - .L_0)
	.align		4
.L_0:
        /*0004*/ 	.word	index@(_Z11calculate_xPdS_S_id)
        /*0008*/ 	.word	0x00000014


	//----- nvinfo : EIATTR_FRAME_SIZE
	.align		4
.L_1:
        /*000c*/ 	.byte	0x04, 0x11
        /*000e*/ 	.short	(.L_3 - .L_2)
	.align		4
.L_2:
        /*0010*/ 	.word	index@(_Z11calculate_xPdS_S_id)
        /*0014*/ 	.word	0x00000000


	//----- nvinfo : EIATTR_MIN_STACK_SIZE
	.align		4
.L_3:
        /*0018*/ 	.byte	0x04, 0x12
        /*001a*/ 	.short	(.L_5 - .L_4)
	.align		4
.L_4:
        /*001c*/ 	.word	index@(_Z11calculate_xPdS_S_id)
        /*0020*/ 	.word	0x00000000
.L_5:


//--------------------- .nv.compat                --------------------------
	.section	.nv.compat,"",@"SHT_CUDA_COMPAT_INFO"
	.align	4
        /*0000*/ 	.byte	0x02, 0x09, 0x00, 0x00, 0x02, 0x02, 0x01, 0x00, 0x02, 0x05, 0x05, 0x00, 0x03, 0x07, 0x01, 0x01
        /*0010*/ 	.byte	0x02, 0x03, 0x00, 0x00, 0x02, 0x06, 0x01, 0x00, 0x04, 0x0b, 0x08, 0x00, 0x01, 0x00, 0x00, 0x00
        /*0020*/ 	.byte	0x00, 0x00, 0x00, 0x00


//--------------------- .nv.info._Z11calculate_xPdS_S_id --------------------------
	.section	.nv.info._Z11calculate_xPdS_S_id,"",@"SHT_CUDA_INFO"
	.sectionflags	@""
	.align	4


	//----- nvinfo : EIATTR_CUDA_API_VERSION
	.align		4
        /*0000*/ 	.byte	0x04, 0x37
        /*0002*/ 	.short	(.L_7 - .L_6)
.L_6:
        /*0004*/ 	.word	0x00000082


	//----- nvinfo : EIATTR_KPARAM_INFO
	.align		4
.L_7:
        /*0008*/ 	.byte	0x04, 0x17
        /*000a*/ 	.short	(.L_9 - .L_8)
.L_8:
        /*000c*/ 	.word	0x00000000
        /*0010*/ 	.short	0x0004
        /*0012*/ 	.short	0x0020
        /*0014*/ 	.byte	0x00, 0xf0, 0x21, 0x00


	//----- nvinfo : EIATTR_KPARAM_INFO
	.align		4
.L_9:
        /*0018*/ 	.byte	0x04, 0x17
        /*001a*/ 	.short	(.L_11 - .L_10)
.L_10:
        /*001c*/ 	.word	0x00000000
        /*0020*/ 	.short	0x0003
        /*0022*/ 	.short	0x0018
        /*0024*/ 	.byte	0x00, 0xf0, 0x11, 0x00


	//----- nvinfo : EIATTR_KPARAM_INFO
	.align		4
.L_11:
        /*0028*/ 	.byte	0x04, 0x17
        /*002a*/ 	.short	(.L_13 - .L_12)
.L_12:
        /*002c*/ 	.word	0x00000000
        /*0030*/ 	.short	0x0002
        /*0032*/ 	.short	0x0010
        /*0034*/ 	.byte	0x00, 0xf5, 0x21, 0x00


	//----- nvinfo : EIATTR_KPARAM_INFO
	.align		4
.L_13:
        /*0038*/ 	.byte	0x04, 0x17
        /*003a*/ 	.short	(.L_15 - .L_14)
.L_14:
        /*003c*/ 	.word	0x00000000
        /*0040*/ 	.short	0x0001
        /*0042*/ 	.short	0x0008
        /*0044*/ 	.byte	0x00, 0xf5, 0x21, 0x00


	//----- nvinfo : EIATTR_KPARAM_INFO
	.align		4
.L_15:
        /*0048*/ 	.byte	0x04, 0x17
        /*004a*/ 	.short	(.L_17 - .L_16)
.L_16:
        /*004c*/ 	.word	0x00000000
        /*0050*/ 	.short	0x0000
        /*0052*/ 	.short	0x0000
        /*0054*/ 	.byte	0x00, 0xf5, 0x21, 0x00


	//----- nvinfo : EIATTR_SPARSE_MMA_MASK
	.align		4
.L_17:
        /*0058*/ 	.byte	0x03, 0x50
        /*005a*/ 	.short	0x0000


	//----- nvinfo : EIATTR_MAXREG_COUNT
	.align		4
        /*005c*/ 	.byte	0x03, 0x1b
        /*005e*/ 	.short	0x00ff


	//----- nvinfo : EIATTR_MERCURY_ISA_VERSION
	.align		4
        /*0060*/ 	.byte	0x03, 0x5f
        /*0062*/ 	.short	0x0101


	//----- nvinfo : EIATTR_VRC_CTA_INIT_COUNT
	.align		4
        /*0064*/ 	.byte	0x02, 0x4a
	.zero		1
	.zero		1


	//----- nvinfo : EIATTR_EXIT_INSTR_OFFSETS
	.align		4
        /*0068*/ 	.byte	0x04, 0x1c
        /*006a*/ 	.short	(.L_19 - .L_18)


	//   ....[0]....
.L_18:
        /*006c*/ 	.word	0x00000250


	//----- nvinfo : EIATTR_CBANK_PARAM_SIZE
	.align		4
.L_19:
        /*0070*/ 	.byte	0x03, 0x19
        /*0072*/ 	.short	0x0028


	//----- nvinfo : EIATTR_PARAM_CBANK
	.align		4
        /*0074*/ 	.byte	0x04, 0x0a
        /*0076*/ 	.short	(.L_21 - .L_20)
	.align		4
.L_20:
        /*0078*/ 	.word	index@(.nv.constant0._Z11calculate_xPdS_S_id)
        /*007c*/ 	.short	0x0380
        /*007e*/ 	.short	0x0028


	//----- nvinfo : EIATTR_SW_WAR
	.align		4
.L_21:
        /*0080*/ 	.byte	0x04, 0x36
        /*0082*/ 	.short	(.L_23 - .L_22)
.L_22:
        /*0084*/ 	.word	0x00000008
.L_23:


//--------------------- .nv.callgraph             --------------------------
	.section	.nv.callgraph,"",@"SHT_CUDA_CALLGRAPH"
	.align	4
	.sectionentsize	8
	.align		4
        /*0000*/ 	.word	0x00000000
	.align		4
        /*0004*/ 	.word	0xffffffff
	.align		4
        /*0008*/ 	.word	0x00000000
	.align		4
        /*000c*/ 	.word	0xfffffffe
	.align		4
        /*0010*/ 	.word	0x00000000
	.align		4
        /*0014*/ 	.word	0xfffffffd
	.align		4
        /*0018*/ 	.word	0x00000000
	.align		4
        /*001c*/ 	.word	0xfffffffc


//--------------------- .text._Z11calculate_xPdS_S_id --------------------------
	.section	.text._Z11calculate_xPdS_S_id,"ax",@progbits
	.align	128
        .global         _Z11calculate_xPdS_S_id
        .type           _Z11calculate_xPdS_S_id,@function
        .size           _Z11calculate_xPdS_S_id,(.L_x_1 - _Z11calculate_xPdS_S_id)
        .other          _Z11calculate_xPdS_S_id,@"STO_CUDA_ENTRY STV_DEFAULT"
_Z11calculate_xPdS_S_id:
.text._Z11calculate_xPdS_S_id:
[----:B------:R-:W-:Y:S01]  /*0000*/  LDC R1, c[0x0][0x37c] ;  /* 0x0000df00ff017b82 */ /* 0x000fe20000000800 */
[----:B------:R-:W0:Y:S07]  /*0010*/  S2R R7, SR_TID.X ;  /* 0x0000000000077919 */ /* 0x000e2e0000002100 */
[----:B------:R-:W1:Y:S01]  /*0020*/  LDC R13, c[0x0][0x398] ;  /* 0x0000e600ff0d7b82 */ /* 0x000e620000000800 */
[----:B------:R-:W2:Y:S07]  /*0030*/  S2R R9, SR_TID.Y ;  /* 0x0000000000097919 */ /* 0x000eae0000002200 */
[----:B------:R-:W0:Y:S08]  /*0040*/  S2UR UR4, SR_CTAID.X ;  /* 0x00000000000479c3 */ /* 0x000e300000002500 */
[----:B------:R-:W0:Y:S08]  /*0050*/  LDC R0, c[0x0][0x360] ;  /* 0x0000d800ff007b82 */ /* 0x000e300000000800 */
[----:B------:R-:W2:Y:S01]  /*0060*/  S2UR UR6, SR_CTAID.Y ;  /* 0x00000000000679c3 */ /* 0x000ea20000002600 */
[----:B-1----:R-:W-:-:S07]  /*0070*/  IADD3 R13, PT, PT, R13, 0x2, RZ ;  /* 0x000000020d0d7810 */ /* 0x002fce0007ffe0ff */
[----:B------:R-:W2:Y:S08]  /*0080*/  LDC R6, c[0x0][0x364] ;  /* 0x0000d900ff067b82 */ /* 0x000eb00000000800 */
[----:B------:R-:W1:Y:S01]  /*0090*/  LDC.64 R4, c[0x0][0x390] ;  /* 0x0000e400ff047b82 */ /* 0x000e620000000a00 */
[----:B0-----:R-:W-:Y:S01]  /*00a0*/  IMAD R0, R0, UR4, R7 ;  /* 0x0000000400007c24 */ /* 0x001fe2000f8e0207 */
[----:B------:R-:W0:Y:S06]  /*00b0*/  LDCU.64 UR4, c[0x0][0x358] ;  /* 0x00006b00ff0477ac */ /* 0x000e2c0008000a00 */
[----:B------:R-:W3:Y:S01]  /*00c0*/  LDC.64 R2, c[0x0][0x380] ;  /* 0x0000e000ff027b82 */ /* 0x000ee20000000a00 */
[----:B--2---:R-:W-:-:S02]  /*00d0*/  IMAD R7, R6, UR6, R9 ;  /* 0x0000000606077c24 */ /* 0x004fc4000f8e0209 */
[CC--:B------:R-:W-:Y:S02]  /*00e0*/  IMAD R6, R0.reuse, R13.reuse, -R13 ;  /* 0x0000000d00067224 */ /* 0x0c0fe400078e0a0d */
[----:B------:R-:W-:-:S03]  /*00f0*/  IMAD R0, R0, R13, R7 ;  /* 0x0000000d00007224 */ /* 0x000fc600078e0207 */
[----:B------:R-:W-:Y:S01]  /*0100*/  IADD3 R7, PT, PT, R7, R6, RZ ;  /* 0x0000000607077210 */ /* 0x000fe20007ffe0ff */
[----:B-1----:R-:W-:Y:S01]  /*0110*/  IMAD.WIDE R4, R0, 0x8, R4 ;  /* 0x0000000800047825 */ /* 0x002fe200078e0204 */
[----:B------:R-:W-:-:S05]  /*0120*/  IADD3 R11, PT, PT, R13, R0, RZ ;  /* 0x000000000d0b7210 */ /* 0x000fca0007ffe0ff */
[----:B0-----:R-:W2:Y:S01]  /*0130*/  LDG.E.64 R4, desc[UR4][R4.64] ;  /* 0x0000000404047981 */ /* 0x001ea2000c1e1b00 */
[----:B---3--:R-:W-:-:S05]  /*0140*/  IMAD.WIDE R6, R7, 0x8, R2 ;  /* 0x0000000807067825 */ /* 0x008fca00078e0202 */
[----:B------:R-:W2:Y:S01]  /*0150*/  LDG.E.64 R8, desc[UR4][R6.64] ;  /* 0x0000000406087981 */ /* 0x000ea2000c1e1b00 */
[----:B------:R-:W-:Y:S02]  /*0160*/  IMAD.WIDE R10, R11, 0x8, R2 ;  /* 0x000000080b0a7825 */ /* 0x000fe400078e0202 */
[----:B------:R-:W0:Y:S04]  /*0170*/  LDC.64 R2, c[0x0][0x3a0] ;  /* 0x0000e800ff027b82 */ /* 0x000e280000000a00 */
[----:B------:R-:W3:Y:S01]  /*0180*/  LDG.E.64 R10, desc[UR4][R10.64] ;  /* 0x000000040a0a7981 */ /* 0x000ee2000c1e1b00 */
[----:B------:R-:W-:-:S05]  /*0190*/  IMAD.WIDE R12, R13, 0x8, R6 ;  /* 0x000000080d0c7825 */ /* 0x000fca00078e0206 */
[----:B------:R-:W4:Y:S04]  /*01a0*/  LDG.E.64 R14, desc[UR4][R12.64+-0x8] ;  /* 0xfffff8040c0e7981 */ /* 0x000f28000c1e1b00 */
[----:B------:R-:W5:Y:S01]  /*01b0*/  LDG.E.64 R16, desc[UR4][R12.64+0x8] ;  /* 0x000008040c107981 */ /* 0x000f62000c1e1b00 */
[----:B0-----:R-:W-:-:S08]  /*01c0*/  DMUL R2, R2, R2 ;  /* 0x0000000202027228 */ /* 0x001fd00000000000 */
[----:B--2---:R-:W-:Y:S01]  /*01d0*/  DFMA R2, R2, R4, R8 ;  /* 0x000000040202722b */ /* 0x004fe20000000008 */
[----:B------:R-:W0:Y:S07]  /*01e0*/  LDC.64 R4, c[0x0][0x388] ;  /* 0x0000e200ff047b82 */ /* 0x000e2e0000000a00 */
[----:B---3--:R-:W-:-:S08]  /*01f0*/  DADD R2, R2, R10 ;  /* 0x0000000002027229 */ /* 0x008fd0000000000a */
[----:B----4-:R-:W-:-:S08]  /*0200*/  DADD R2, R2, R14 ;  /* 0x0000000002027229 */ /* 0x010fd0000000000e */
[----:B-----5:R-:W-:Y:S01]  /*0210*/  DADD R2, R2, R16 ;  /* 0x0000000002027229 */ /* 0x020fe20000000010 */
[----:B0-----:R-:W-:-:S07]  /*0220*/  IMAD.WIDE R4, R0, 0x8, R4 ;  /* 0x0000000800047825 */ /* 0x001fce00078e0204 */
[----:B------:R-:W-:-:S07]  /*0230*/  DMUL R2, R2, 0.25 ;  /* 0x3fd0000002027828 */ /* 0x000fce0000000000 */
[----:B------:R-:W-:Y:S01]  /*0240*/  STG.E.64 desc[UR4][R4.64], R2 ;  /* 0x0000000204007986 */ /* 0x000fe2000c101b04 */
[----:B------:R-:W-:Y:S05]  /*0250*/  EXIT ;  /* 0x000000000000794d */ /* 0x000fea0003800000 */
.L_x_0:
[----:B------:R-:W-:-:S00]  /*0260*/  BRA `(.L_x_0) ;  /* 0xfffffffc00fc7947 */ /* 0x000fc0000383ffff */
[----:B------:R-:W-:-:S00]  /*0270*/  NOP ;  /* 0x0000000000007918 */ /* 0x000fc00000000000 */
        /* <DEDUP_REMOVED lines=8> */
.L_x_1:


//--------------------- .nv.shared.reserved.0     --------------------------
	.section	.nv.shared.reserved.0,"aw",@nobits
	.weak		__nv_reservedSMEM_offset_0_alias
	.size		__nv_reservedSMEM_offset_0_alias, 0, 64
	.other		__nv_reservedSMEM_offset_0_alias,@"STO_CUDA_RESERVED_SHARED STV_DEFAULT"
__nv_reservedSMEM_offset_0_alias:
	.zero		0
	.zero		64


//--------------------- .nv.constant0._Z11calculate_xPdS_S_id --------------------------
	.section	.nv.constant0._Z11calculate_xPdS_S_id,"a",@progbits
	.sectionflags	@""
	.align	4
.nv.constant0._Z11calculate_xPdS_S_id:
	.zero		936


//--------------------- SYMBOLS --------------------------

	.type		.nv.reservedSmem.offset0,@object
	.size		.nv.reservedSmem.offset0,0x4
